//
// Generated by NVIDIA NVVM Compiler
//
// Compiler Build ID: CL-36424714
// Cuda compilation tools, release 13.0, V13.0.88
// Based on NVVM 20.0.0
//

.version 9.0
.target sm_100
.address_size 64

	// .globl	_Z15elementwise_addPfS_S_i

.visible .entry _Z15elementwise_addPfS_S_i(
	.param .u64 .ptr .align 1 _Z15elementwise_addPfS_S_i_param_0,
	.param .u64 .ptr .align 1 _Z15elementwise_addPfS_S_i_param_1,
	.param .u64 .ptr .align 1 _Z15elementwise_addPfS_S_i_param_2,
	.param .u32 _Z15elementwise_addPfS_S_i_param_3
)
{
	.reg .pred 	%p<2>;
	.reg .b32 	%r<7>;
	.reg .b32 	%f<13>;
	.reg .b64 	%rd<11>;

	ld.param.u64 	%rd1, [_Z15elementwise_addPfS_S_i_param_0];
	ld.param.u64 	%rd2, [_Z15elementwise_addPfS_S_i_param_1];
	ld.param.u64 	%rd3, [_Z15elementwise_addPfS_S_i_param_2];
	ld.param.u32 	%r2, [_Z15elementwise_addPfS_S_i_param_3];
	mov.u32 	%r3, %ctaid.x;
	mov.u32 	%r4, %ntid.x;
	mov.u32 	%r5, %tid.x;
	mad.lo.s32 	%r6, %r3, %r4, %r5;
	shl.b32 	%r1, %r6, 2;
	setp.ge.s32 	%p1, %r1, %r2;
	@%p1 bra 	$L__BB0_2;
	cvta.to.global.u64 	%rd4, %rd1;
	cvta.to.global.u64 	%rd5, %rd2;
	cvta.to.global.u64 	%rd6, %rd3;
	mul.wide.s32 	%rd7, %r1, 4;
	add.s64 	%rd8, %rd4, %rd7;
	ld.global.v4.f32 	{%f1, %f2, %f3, %f4}, [%rd8];
	add.s64 	%rd9, %rd5, %rd7;
	ld.global.v4.f32 	{%f5, %f6, %f7, %f8}, [%rd9];
	add.f32 	%f9, %f1, %f5;
	add.f32 	%f10, %f2, %f6;
	add.f32 	%f11, %f3, %f7;
	add.f32 	%f12, %f4, %f8;
	add.s64 	%rd10, %rd6, %rd7;
	st.global.v4.f32 	[%rd10], {%f9, %f10, %f11, %f12};
$L__BB0_2:
	ret;

}


// ===== COMPILED SASS (sm_100) =====

	.target	sm_100

	.elftype	@"ET_EXEC"


//--------------------- .note.nv.tkinfo           --------------------------
	.section	.note.nv.tkinfo,"",@"SHT_NOTE"
	.sectionflags	@"SHF_NOTE_NV_TKINFO"
	.tkinfo
        /*0018*/ 	.word	0x00000002
        /*0030*/ 	.string	""
        /*0030*/ 	.string	"ptxas"
        /*0030*/ 	.string	"Cuda compilation tools, release 13.0, V13.0.88"
        /*0030*/ 	.string	"Build cuda_13.0.r13.0/compiler.36424714_0"
        /*0030*/ 	.string	"-arch sm_100 -m 64 "



//--------------------- .note.nv.cuinfo           --------------------------
	.section	.note.nv.cuinfo,"",@"SHT_NOTE"
	.sectionflags	@"SHF_NOTE_NV_CUINFO"
        /*0018*/ 	.short	0x0002
        /*001a*/ 	.short	0x0064
        /*001c*/ 	.short	0x0082
	.zero		2


//--------------------- .nv.info                  --------------------------
	.section	.nv.info,"",@"SHT_CUDA_INFO"
	.align	4


	//----- nvinfo : EIATTR_REGCOUNT
	.align		4
        /*0000*/ 	.byte	0x04, 0x2f
        /*0002*/ 	.short	(.L_1 - .L_0)
	.align		4
.L_0:
        /*0004*/ 	.word	index@(_Z15elementwise_addPfS_S_i)
        /*0008*/ 	.word	0x00000016


	//----- nvinfo : EIATTR_FRAME_SIZE
	.align		4
.L_1:
        /*000c*/ 	.byte	0x04, 0x11
        /*000e*/ 	.short	(.L_3 - .L_2)
	.align		4
.L_2:
        /*0010*/ 	.word	index@(_Z15elementwise_addPfS_S_i)
        /*0014*/ 	.word	0x00000000


	//----- nvinfo : EIATTR_MIN_STACK_SIZE
	.align		4
.L_3:
        /*0018*/ 	.byte	0x04, 0x12
        /*001a*/ 	.short	(.L_5 - .L_4)
	.align		4
.L_4:
        /*001c*/ 	.word	index@(_Z15elementwise_addPfS_S_i)
        /*0020*/ 	.word	0x00000000
.L_5:


//--------------------- .nv.compat                --------------------------
	.section	.nv.compat,"",@"SHT_CUDA_COMPAT_INFO"
	.align	4
        /*0000*/ 	.byte	0x02, 0x09, 0x00, 0x00, 0x02, 0x02, 0x01, 0x00, 0x02, 0x05, 0x05, 0x00, 0x03, 0x07, 0x01, 0x01
        /*0010*/ 	.byte	0x02, 0x03, 0x00, 0x00, 0x02, 0x06, 0x01, 0x00, 0x04, 0x0b, 0x08, 0x00, 0x09, 0x00, 0x00, 0x00
        /*0020*/ 	.byte	0x00, 0x00, 0x00, 0x00


//--------------------- .nv.info._Z15elementwise_addPfS_S_i --------------------------
	.section	.nv.info._Z15elementwise_addPfS_S_i,"",@"SHT_CUDA_INFO"
	.sectionflags	@""
	.align	4


	//----- nvinfo : EIATTR_CUDA_API_VERSION
	.align		4
        /*0000*/ 	.byte	0x04, 0x37
        /*0002*/ 	.short	(.L_7 - .L_6)
.L_6:
        /*0004*/ 	.word	0x00000082


	//----- nvinfo : EIATTR_KPARAM_INFO
	.align		4
.L_7:
        /*0008*/ 	.byte	0x04, 0x17
        /*000a*/ 	.short	(.L_9 - .L_8)
.L_8:
        /*000c*/ 	.word	0x00000000
        /*0010*/ 	.short	0x0003
        /*0012*/ 	.short	0x0018
        /*0014*/ 	.byte	0x00, 0xf0, 0x11, 0x00


	//----- nvinfo : EIATTR_KPARAM_INFO
	.align		4
.L_9:
        /*0018*/ 	.byte	0x04, 0x17
        /*001a*/ 	.short	(.L_11 - .L_10)
.L_10:
        /*001c*/ 	.word	0x00000000
        /*0020*/ 	.short	0x0002
        /*0022*/ 	.short	0x0010
        /*0024*/ 	.byte	0x00, 0xf5, 0x21, 0x00


	//----- nvinfo : EIATTR_KPARAM_INFO
	.align		4
.L_11:
        /*0028*/ 	.byte	0x04, 0x17
        /*002a*/ 	.short	(.L_13 - .L_12)
.L_12:
        /*002c*/ 	.word	0x00000000
        /*0030*/ 	.short	0x0001
        /*0032*/ 	.short	0x0008
        /*0034*/ 	.byte	0x00, 0xf5, 0x21, 0x00


	//----- nvinfo : EIATTR_KPARAM_INFO
	.align		4
.L_13:
        /*0038*/ 	.byte	0x04, 0x17
        /*003a*/ 	.short	(.L_15 - .L_14)
.L_14:
        /*003c*/ 	.word	0x00000000
        /*0040*/ 	.short	0x0000
        /*0042*/ 	.short	0x0000
        /*0044*/ 	.byte	0x00, 0xf5, 0x21, 0x00


	//----- nvinfo : EIATTR_SPARSE_MMA_MASK
	.align		4
.L_15:
        /*0048*/ 	.byte	0x03, 0x50
        /*004a*/ 	.short	0x0000


	//----- nvinfo : EIATTR_MAXREG_COUNT
	.align		4
        /*004c*/ 	.byte	0x03, 0x1b
        /*004e*/ 	.short	0x00ff


	//----- nvinfo : EIATTR_MERCURY_ISA_VERSION
	.align		4
        /*0050*/ 	.byte	0x03, 0x5f
        /*0052*/ 	.short	0x0101


	//----- nvinfo : EIATTR_VRC_CTA_INIT_COUNT
	.align		4
        /*0054*/ 	.byte	0x02, 0x4a
	.zero		1
	.zero		1


	//----- nvinfo : EIATTR_EXIT_INSTR_OFFSETS
	.align		4
        /*0058*/ 	.byte	0x04, 0x1c
        /*005a*/ 	.short	(.L_17 - .L_16)


	//   ....[0]....
.L_16:
        /*005c*/ 	.word	0x00000080


	//   ....[1]....
        /*0060*/ 	.word	0x00000170


	//----- nvinfo : EIATTR_CBANK_PARAM_SIZE
	.align		4
.L_17:
        /*0064*/ 	.byte	0x03, 0x19
        /*0066*/ 	.short	0x001c


	//----- nvinfo : EIATTR_PARAM_CBANK
	.align		4
        /*0068*/ 	.byte	0x04, 0x0a
        /*006a*/ 	.short	(.L_19 - .L_18)
	.align		4
.L_18:
        /*006c*/ 	.word	index@(.nv.constant0._Z15elementwise_addPfS_S_i)
        /*0070*/ 	.short	0x0380
        /*0072*/ 	.short	0x001c


	//----- nvinfo : EIATTR_SW_WAR
	.align		4
.L_19:
        /*0074*/ 	.byte	0x04, 0x36
        /*0076*/ 	.short	(.L_21 - .L_20)
.L_20:
        /*0078*/ 	.word	0x00000008
.L_21:


//--------------------- .nv.callgraph             --------------------------
	.section	.nv.callgraph,"",@"SHT_CUDA_CALLGRAPH"
	.align	4
	.sectionentsize	8
	.align		4
        /*0000*/ 	.word	0x00000000
	.align		4
        /*0004*/ 	.word	0xffffffff
	.align		4
        /*0008*/ 	.word	0x00000000
	.align		4
        /*000c*/ 	.word	0xfffffffe
	.align		4
        /*0010*/ 	.word	0x00000000
	.align		4
        /*0014*/ 	.word	0xfffffffd
	.align		4
        /*0018*/ 	.word	0x00000000
	.align		4
        /*001c*/ 	.word	0xfffffffc


//--------------------- .text._Z15elementwise_addPfS_S_i --------------------------
	.section	.text._Z15elementwise_addPfS_S_i,"ax",@progbits
	.align	128
        .global         _Z15elementwise_addPfS_S_i
        .type           _Z15elementwise_addPfS_S_i,@function
        .size           _Z15elementwise_addPfS_S_i,(.L_x_1 - _Z15elementwise_addPfS_S_i)
        .other          _Z15elementwise_addPfS_S_i,@"STO_CUDA_ENTRY STV_DEFAULT"
_Z15elementwise_addPfS_S_i:
.text._Z15elementwise_addPfS_S_i:
[----:B------:R-:W-:Y:S01]  /*0000*/  LDC R1, c[0x0][0x37c] ;  /* 0x0000df00ff017b82 */ /* 0x000fe20000000800 */
[----:B------:R-:W0:Y:S07]  /*0010*/  S2R R3, SR_TID.X ;  /* 0x0000000000037919 */ /* 0x000e2e0000002100 */
[----:B------:R-:W0:Y:S01]  /*0020*/  S2UR UR4, SR_CTAID.X ;  /* 0x00000000000479c3 */ /* 0x000e220000002500 */
[----:B------:R-:W1:Y:S07]  /*0030*/  LDCU UR5, c[0x0][0x398] ;  /* 0x00007300ff0577ac */ /* 0x000e6e0008000800 */
[----:B------:R-:W0:Y:S02]  /*0040*/  LDC R0, c[0x0][0x360] ;  /* 0x0000d800ff007b82 */ /* 0x000e240000000800 */
[----:B0-----:R-:W-:-:S05]  /*0050*/  IMAD R0, R0, UR4, R3 ;  /* 0x0000000400007c24 */ /* 0x001fca000f8e0203 */
[----:B------:R-:W-:-:S04]  /*0060*/  SHF.L.U32 R9, R0, 0x2, RZ ;  /* 0x0000000200097819 */ /* 0x000fc800000006ff */
[----:B-1----:R-:W-:-:S13]  /*0070*/  ISETP.GE.AND P0, PT, R9, UR5, PT ;  /* 0x0000000509007c0c */ /* 0x002fda000bf06270 */
[----:B------:R-:W-:Y:S05]  /*0080*/  @P0 EXIT ;  /* 0x000000000000094d */ /* 0x000fea0003800000 */
[----:B------:R-:W0:Y:S01]  /*0090*/  LDC.64 R2, c[0x0][0x380] ;  /* 0x0000e000ff027b82 */ /* 0x000e220000000a00 */
[----:B------:R-:W1:Y:S07]  /*00a0*/  LDCU.64 UR4, c[0x0][0x358] ;  /* 0x00006b00ff0477ac */ /* 0x000e6e0008000a00 */
[----:B------:R-:W2:Y:S08]  /*00b0*/  LDC.64 R4, c[0x0][0x388] ;  /* 0x0000e200ff047b82 */ /* 0x000eb00000000a00 */
[----:B------:R-:W3:Y:S01]  /*00c0*/  LDC.64 R6, c[0x0][0x390] ;  /* 0x0000e400ff067b82 */ /* 0x000ee20000000a00 */
[----:B0-----:R-:W-:-:S05]  /*00d0*/  IMAD.WIDE R2, R9, 0x4, R2 ;  /* 0x0000000409027825 */ /* 0x001fca00078e0202 */
[----:B-1----:R-:W4:Y:S01]  /*00e0*/  LDG.E.128 R12, desc[UR4][R2.64] ;  /* 0x00000004020c7981 */ /* 0x002f22000c1e1d00 */
[----:B--2---:R-:W-:-:S05]  /*00f0*/  IMAD.WIDE R4, R9, 0x4, R4 ;  /* 0x0000000409047825 */ /* 0x004fca00078e0204 */
[----:B------:R-:W4:Y:S01]  /*0100*/  LDG.E.128 R16, desc[UR4][R4.64] ;  /* 0x0000000404107981 */ /* 0x000f22000c1e1d00 */
[----:B---3--:R-:W-:-:S04]  /*0110*/  IMAD.WIDE R6, R9, 0x4, R6 ;  /* 0x0000000409067825 */ /* 0x008fc800078e0206 */
[----:B----4-:R-:W-:Y:S01]  /*0120*/  FADD R12, R12, R16 ;  /* 0x000000100c0c7221 */ /* 0x010fe20000000000 */
[----:B------:R-:W-:Y:S01]  /*0130*/  FADD R13, R13, R17 ;  /* 0x000000110d0d7221 */ /* 0x000fe20000000000 */
[----:B------:R-:W-:Y:S01]  /*0140*/  FADD R14, R14, R18 ;  /* 0x000000120e0e7221 */ /* 0x000fe20000000000 */
[----:B------:R-:W-:-:S05]  /*0150*/  FADD R15, R15, R19 ;  /* 0x000000130f0f7221 */ /* 0x000fca0000000000 */
[----:B------:R-:W-:Y:S01]  /*0160*/  STG.E.128 desc[UR4][R6.64], R12 ;  /* 0x0000000c06007986 */ /* 0x000fe2000c101d04 */
[----:B------:R-:W-:Y:S05]  /*0170*/  EXIT ;  /* 0x000000000000794d */ /* 0x000fea0003800000 */
.L_x_0:
[----:B------:R-:W-:-:S00]  /*0180*/  BRA `(.L_x_0) ;  /* 0xfffffffc00fc7947 */ /* 0x000fc0000383ffff */
[----:B------:R-:W-:-:S00]  /*0190*/  NOP ;  /* 0x0000000000007918 */ /* 0x000fc00000000000 */
        /* <DEDUP_REMOVED lines=14> */
.L_x_1:


//--------------------- .nv.shared.reserved.0     --------------------------
	.section	.nv.shared.reserved.0,"aw",@nobits
	.weak		__nv_reservedSMEM_offset_0_alias
	.size		__nv_reservedSMEM_offset_0_alias, 0, 64
	.other		__nv_reservedSMEM_offset_0_alias,@"STO_CUDA_RESERVED_SHARED STV_DEFAULT"
__nv_reservedSMEM_offset_0_alias:
	.zero		0
	.zero		64


//--------------------- .nv.constant0._Z15elementwise_addPfS_S_i --------------------------
	.section	.nv.constant0._Z15elementwise_addPfS_S_i,"a",@progbits
	.sectionflags	@""
	.align	4
.nv.constant0._Z15elementwise_addPfS_S_i:
	.zero		924


//--------------------- SYMBOLS --------------------------

	.type		.nv.reservedSmem.offset0,@object
	.size		.nv.reservedSmem.offset0,0x4
